	.headerflags	@"EF_CUDA_TEXMODE_UNIFIED EF_CUDA_64BIT_ADDRESS EF_CUDA_ACCELERATORS EF_CUDA_SM90 EF_CUDA_VIRTUAL_SM(EF_CUDA_SM90)"
	.elftype	@"ET_EXEC"


//--------------------- .nv.info                  --------------------------
	.section	.nv.info,"",@"SHT_CUDA_INFO"
	.align	4


	//----- nvinfo : EIATTR_REGCOUNT
	.align		4
        /*0000*/ 	.byte	0x04, 0x2f
        /*0002*/ 	.short	(.L_1 - .L_0)
	.align		4
.L_0:
        /*0004*/ 	.word	index@(triton_poi_fused_add_clone_mul_5)
        /*0008*/ 	.word	0x0000001a


	//----- nvinfo : EIATTR_MIN_STACK_SIZE
	.align		4
.L_1:
        /*000c*/ 	.byte	0x04, 0x12
        /*000e*/ 	.short	(.L_3 - .L_2)
	.align		4
.L_2:
        /*0010*/ 	.word	index@(triton_poi_fused_add_clone_mul_5)
        /*0014*/ 	.word	0x00000000


	//----- nvinfo : EIATTR_FRAME_SIZE
	.align		4
.L_3:
        /*0018*/ 	.byte	0x04, 0x11
        /*001a*/ 	.short	(.L_5 - .L_4)
	.align		4
.L_4:
        /*001c*/ 	.word	index@(triton_poi_fused_add_clone_mul_5)
        /*0020*/ 	.word	0x00000000


	//----- nvinfo : EIATTR_MIN_STACK_SIZE
	.align		4
.L_5:
        /*0024*/ 	.byte	0x04, 0x12
        /*0026*/ 	.short	(.L_7 - .L_6)
	.align		4
.L_6:
        /*0028*/ 	.word	index@(triton_poi_fused_add_clone_mul_5)
        /*002c*/ 	.word	0x00000000
.L_7:


//--------------------- .nv.info.triton_poi_fused_add_clone_mul_5 --------------------------
	.section	.nv.info.triton_poi_fused_add_clone_mul_5,"",@"SHT_CUDA_INFO"
	.sectionflags	@""
	.align	4


	//----- nvinfo : EIATTR_CUDA_API_VERSION
	.align		4
        /*0000*/ 	.byte	0x04, 0x37
        /*0002*/ 	.short	(.L_9 - .L_8)
.L_8:
        /*0004*/ 	.word	0x0000007c


	//----- nvinfo : EIATTR_KPARAM_INFO
	.align		4
.L_9:
        /*0008*/ 	.byte	0x04, 0x17
        /*000a*/ 	.short	(.L_11 - .L_10)
.L_10:
        /*000c*/ 	.word	0x00000000
        /*0010*/ 	.short	0x0006
        /*0012*/ 	.short	0x002c
        /*0014*/ 	.byte	0x00, 0xf0, 0x11, 0x00


	//----- nvinfo : EIATTR_KPARAM_INFO
	.align		4
.L_11:
        /*0018*/ 	.byte	0x04, 0x17
        /*001a*/ 	.short	(.L_13 - .L_12)
.L_12:
        /*001c*/ 	.word	0x00000000
        /*0020*/ 	.short	0x0005
        /*0022*/ 	.short	0x0028
        /*0024*/ 	.byte	0x00, 0xf0, 0x11, 0x00


	//----- nvinfo : EIATTR_KPARAM_INFO
	.align		4
.L_13:
        /*0028*/ 	.byte	0x04, 0x17
        /*002a*/ 	.short	(.L_15 - .L_14)
.L_14:
        /*002c*/ 	.word	0x00000000
        /*0030*/ 	.short	0x0004
        /*0032*/ 	.short	0x0020
        /*0034*/ 	.byte	0x00, 0xf4, 0x21, 0x00


	//----- nvinfo : EIATTR_KPARAM_INFO
	.align		4
.L_15:
        /*0038*/ 	.byte	0x04, 0x17
        /*003a*/ 	.short	(.L_17 - .L_16)
.L_16:
        /*003c*/ 	.word	0x00000000
        /*0040*/ 	.short	0x0003
        /*0042*/ 	.short	0x0018
        /*0044*/ 	.byte	0x00, 0xf4, 0x21, 0x00


	//----- nvinfo : EIATTR_KPARAM_INFO
	.align		4
.L_17:
        /*0048*/ 	.byte	0x04, 0x17
        /*004a*/ 	.short	(.L_19 - .L_18)
.L_18:
        /*004c*/ 	.word	0x00000000
        /*0050*/ 	.short	0x0002
        /*0052*/ 	.short	0x0010
        /*0054*/ 	.byte	0x00, 0xf4, 0x21, 0x00


	//----- nvinfo : EIATTR_KPARAM_INFO
	.align		4
.L_19:
        /*0058*/ 	.byte	0x04, 0x17
        /*005a*/ 	.short	(.L_21 - .L_20)
.L_20:
        /*005c*/ 	.word	0x00000000
        /*0060*/ 	.short	0x0001
        /*0062*/ 	.short	0x0008
        /*0064*/ 	.byte	0x00, 0xf4, 0x21, 0x00


	//----- nvinfo : EIATTR_KPARAM_INFO
	.align		4
.L_21:
        /*0068*/ 	.byte	0x04, 0x17
        /*006a*/ 	.short	(.L_23 - .L_22)
.L_22:
        /*006c*/ 	.word	0x00000000
        /*0070*/ 	.short	0x0000
        /*0072*/ 	.short	0x0000
        /*0074*/ 	.byte	0x00, 0xf4, 0x21, 0x00


	//----- nvinfo : EIATTR_SPARSE_MMA_MASK
	.align		4
.L_23:
        /*0078*/ 	.byte	0x03, 0x50
        /*007a*/ 	.short	0x0000


	//----- nvinfo : EIATTR_MAXREG_COUNT
	.align		4
        /*007c*/ 	.byte	0x03, 0x1b
        /*007e*/ 	.short	0x00ff


	//----- nvinfo : EIATTR_EXIT_INSTR_OFFSETS
	.align		4
        /*0080*/ 	.byte	0x04, 0x1c
        /*0082*/ 	.short	(.L_25 - .L_24)


	//   ....[0]....
.L_24:
        /*0084*/ 	.word	0x00000930


	//   ....[1]....
        /*0088*/ 	.word	0x00000950


	//----- nvinfo : EIATTR_REQNTID
	.align		4
.L_25:
        /*008c*/ 	.byte	0x04, 0x10
        /*008e*/ 	.short	(.L_27 - .L_26)
.L_26:
        /*0090*/ 	.word	0x00000080
        /*0094*/ 	.word	0x00000001
        /*0098*/ 	.word	0x00000001


	//----- nvinfo : EIATTR_CBANK_PARAM_SIZE
	.align		4
.L_27:
        /*009c*/ 	.byte	0x03, 0x19
        /*009e*/ 	.short	0x0030


	//----- nvinfo : EIATTR_PARAM_CBANK
	.align		4
        /*00a0*/ 	.byte	0x04, 0x0a
        /*00a2*/ 	.short	(.L_29 - .L_28)
	.align		4
.L_28:
        /*00a4*/ 	.word	index@(.nv.constant0.triton_poi_fused_add_clone_mul_5)
        /*00a8*/ 	.short	0x0210
        /*00aa*/ 	.short	0x0030


	//----- nvinfo : EIATTR_SW_WAR
	.align		4
.L_29:
        /*00ac*/ 	.byte	0x04, 0x36
        /*00ae*/ 	.short	(.L_31 - .L_30)
.L_30:
        /*00b0*/ 	.word	0x00000008
.L_31:


//--------------------- .nv.callgraph             --------------------------
	.section	.nv.callgraph,"",@"SHT_CUDA_CALLGRAPH"
	.align	4
	.sectionentsize	8
	.align		4
        /*0000*/ 	.word	0x00000000
	.align		4
        /*0004*/ 	.word	0xffffffff
	.align		4
        /*0008*/ 	.word	0x00000000
	.align		4
        /*000c*/ 	.word	0xfffffffe
	.align		4
        /*0010*/ 	.word	0x00000000
	.align		4
        /*0014*/ 	.word	0xfffffffd
	.align		4
        /*0018*/ 	.word	0x00000000
	.align		4
        /*001c*/ 	.word	0xfffffffc


//--------------------- .text.triton_poi_fused_add_clone_mul_5 --------------------------
	.section	.text.triton_poi_fused_add_clone_mul_5,"ax",@progbits
	.sectionflags	@"SHF_BARRIERS=1"
	.align	128
        .global         triton_poi_fused_add_clone_mul_5
        .type           triton_poi_fused_add_clone_mul_5,@function
        .size           triton_poi_fused_add_clone_mul_5,(.L_x_1 - triton_poi_fused_add_clone_mul_5)
        .other          triton_poi_fused_add_clone_mul_5,@"STO_CUDA_ENTRY STV_DEFAULT"
triton_poi_fused_add_clone_mul_5:
.text.triton_poi_fused_add_clone_mul_5:
[----:B------:R-:W0:Y:S01]  /*0000*/  LDC R1, c[0x0][0x28] ;  /* 0x00000a00ff017b82 */ /* 0x000e220000000800 */
[----:B------:R-:W1:Y:S07]  /*0010*/  S2R R15, SR_CTAID.Y ;  /* 0x00000000000f7919 */ /* 0x000e6e0000002600 */
[----:B------:R-:W2:Y:S01]  /*0020*/  LDC.64 R2, c[0x0][0x210] ;  /* 0x00008400ff027b82 */ /* 0x000ea20000000a00 */
[----:B------:R-:W-:Y:S01]  /*0030*/  IMAD.MOV.U32 R12, RZ, RZ, RZ ;  /* 0x000000ffff0c7224 */ /* 0x000fe200078e00ff */
[----:B------:R-:W-:Y:S01]  /*0040*/  ULDC.64 UR6, c[0x0][0x208] ;  /* 0x0000820000067ab9 */ /* 0x000fe20000000a00 */
[----:B------:R-:W3:Y:S01]  /*0050*/  S2R R0, SR_TID.X ;  /* 0x0000000000007919 */ /* 0x000ee20000002100 */
[----:B------:R-:W4:Y:S04]  /*0060*/  S2R R8, SR_CTAID.X ;  /* 0x0000000000087919 */ /* 0x000f280000002500 */
[----:B------:R-:W5:Y:S01]  /*0070*/  S2UR UR5, SR_CgaCtaId ;  /* 0x00000000000579c3 */ /* 0x000f620000008800 */
[----:B------:R-:W-:-:S07]  /*0080*/  UMOV UR4, 0x400 ;  /* 0x0000040000047882 */ /* 0x000fce0000000000 */
[----:B------:R-:W2:Y:S01]  /*0090*/  LDC.64 R22, c[0x0][0x220] ;  /* 0x00008800ff167b82 */ /* 0x000ea20000000a00 */
[----:B-1----:R-:W-:Y:S01]  /*00a0*/  IMAD.SHL.U32 R11, R15, 0x20, RZ ;  /* 0x000000200f0b7824 */ /* 0x002fe200078e00ff */
[----:B---3--:R-:W-:-:S04]  /*00b0*/  LOP3.LUT R5, R0, 0x20, RZ, 0xc0, !PT ;  /* 0x0000002000057812 */ /* 0x008fc800078ec0ff */
[----:B------:R-:W-:Y:S02]  /*00c0*/  LOP3.LUT R4, R11, 0x1f, R0, 0xf8, !PT ;  /* 0x0000001f0b047812 */ /* 0x000fe400078ef800 */
[----:B------:R-:W-:Y:S01]  /*00d0*/  LOP3.LUT R7, R5, 0x40, R0, 0xf8, !PT ;  /* 0x0000004005077812 */ /* 0x000fe200078ef800 */
[----:B----4-:R-:W-:Y:S01]  /*00e0*/  IMAD.SHL.U32 R8, R8, 0x4, RZ ;  /* 0x0000000408087824 */ /* 0x010fe200078e00ff */
[----:B------:R-:W-:Y:S02]  /*00f0*/  SHF.R.S32.HI R9, RZ, 0x1f, R4 ;  /* 0x0000001fff097819 */ /* 0x000fe40000011404 */
[----:B------:R-:W-:Y:S02]  /*0100*/  SHF.R.U32.HI R7, RZ, 0x5, R7 ;  /* 0x00000005ff077819 */ /* 0x000fe40000011607 */
[----:B------:R-:W-:-:S03]  /*0110*/  LEA.HI R9, R9, R4, RZ, 0x4 ;  /* 0x0000000409097211 */ /* 0x000fc600078f20ff */
[----:B------:R-:W-:Y:S01]  /*0120*/  IMAD.IADD R6, R8, 0x1, R7 ;  /* 0x0000000108067824 */ /* 0x000fe200078e0207 */
[C---:B------:R-:W-:Y:S01]  /*0130*/  LOP3.LUT R13, R9.reuse, 0xfffffff0, RZ, 0xc0, !PT ;  /* 0xfffffff0090d7812 */ /* 0x040fe200078ec0ff */
[----:B------:R-:W-:-:S03]  /*0140*/  IMAD.SHL.U32 R9, R9, 0x4, RZ ;  /* 0x0000000409097824 */ /* 0x000fc600078e00ff */
[----:B------:R-:W-:Y:S01]  /*0150*/  ISETP.GE.AND P1, PT, R6, 0x4, PT ;  /* 0x000000040600780c */ /* 0x000fe20003f26270 */
[C---:B------:R-:W-:Y:S01]  /*0160*/  IMAD.IADD R13, R4.reuse, 0x1, -R13 ;  /* 0x00000001040d7824 */ /* 0x040fe200078e0a0d */
[----:B------:R-:W-:Y:S02]  /*0170*/  LOP3.LUT R9, R9, 0xffffffc0, RZ, 0xc0, !PT ;  /* 0xffffffc009097812 */ /* 0x000fe400078ec0ff */
[----:B------:R-:W-:Y:S01]  /*0180*/  ISETP.LT.AND P1, PT, R4, 0x40, !P1 ;  /* 0x000000400400780c */ /* 0x000fe20004f21270 */
[----:B------:R-:W-:-:S04]  /*0190*/  IMAD R10, R6, 0x10, R13 ;  /* 0x00000010060a7824 */ /* 0x000fc800078e020d */
[----:B------:R-:W-:-:S04]  /*01a0*/  IMAD.IADD R10, R10, 0x1, R9 ;  /* 0x000000010a0a7824 */ /* 0x000fc800078e0209 */
[----:B--2---:R-:W-:-:S05]  /*01b0*/  IMAD.WIDE R2, R10, 0x4, R2 ;  /* 0x000000040a027825 */ /* 0x004fca00078e0202 */
[----:B------:R1:W2:Y:S01]  /*01c0*/  @P1 LDG.E.EL R12, desc[UR6][R2.64] ;  /* 0x00000006020c1981 */ /* 0x0002a2000c2e1900 */
[----:B------:R-:W-:Y:S01]  /*01d0*/  SHF.R.U32.HI R4, RZ, 0x2, R0 ;  /* 0x00000002ff047819 */ /* 0x000fe20000011600 */
[C---:B------:R-:W-:Y:S01]  /*01e0*/  IMAD.SHL.U32 R16, R0.reuse, 0x4, RZ ;  /* 0x0000000400107824 */ /* 0x040fe200078e00ff */
[----:B------:R-:W-:Y:S01]  /*01f0*/  LOP3.LUT R9, R0, 0x40, RZ, 0xc0, !PT ;  /* 0x0000004000097812 */ /* 0x000fe200078ec0ff */
[----:B-----5:R-:W-:Y:S01]  /*0200*/  UPRMT UR4, UR5, 0x654, UR4 ;  /* 0x0000065405047896 */ /* 0x020fe20008000004 */
[----:B------:R-:W-:Y:S02]  /*0210*/  SHF.R.U32.HI R6, RZ, 0x2, R5 ;  /* 0x00000002ff067819 */ /* 0x000fe40000011605 */
[----:B------:R-:W-:Y:S02]  /*0220*/  SGXT.U32 R4, R4, 0x3 ;  /* 0x000000030404781a */ /* 0x000fe40000000000 */
[----:B------:R-:W-:Y:S01]  /*0230*/  SHF.R.U32.HI R5, RZ, 0x2, R9 ;  /* 0x00000002ff057819 */ /* 0x000fe20000011609 */
[----:B-1----:R-:W1:Y:S01]  /*0240*/  LDC.64 R2, c[0x0][0x218] ;  /* 0x00008600ff027b82 */ /* 0x002e620000000a00 */
[----:B------:R-:W-:-:S02]  /*0250*/  SHF.R.S32.HI R15, RZ, 0x1a, R15 ;  /* 0x0000001aff0f7819 */ /* 0x000fc4000001140f */
[----:B------:R-:W-:Y:S02]  /*0260*/  LOP3.LUT R14, R5, R6, R4, 0xfe, !PT ;  /* 0x00000006050e7212 */ /* 0x000fe400078efe04 */
[----:B------:R-:W-:Y:S02]  /*0270*/  LOP3.LUT R7, R7, 0x7c, R16, 0xf8, !PT ;  /* 0x0000007c07077812 */ /* 0x000fe400078ef810 */
[----:B------:R-:W-:Y:S02]  /*0280*/  LOP3.LUT R11, R14, R11, RZ, 0xfc, !PT ;  /* 0x0000000b0e0b7212 */ /* 0x000fe400078efcff */
[----:B------:R-:W-:-:S04]  /*0290*/  SGXT R14, R15, 0x1 ;  /* 0x000000010f0e781a */ /* 0x000fc80000000200 */
[----:B------:R-:W-:Y:S02]  /*02a0*/  LEA.HI R9, R14, R11, RZ, 0x4 ;  /* 0x0000000b0e097211 */ /* 0x000fe400078f20ff */
[----:B------:R-:W-:Y:S02]  /*02b0*/  LOP3.LUT R14, R8, 0x3, R0, 0xf8, !PT ;  /* 0x00000003080e7812 */ /* 0x000fe400078ef800 */
[----:B------:R-:W-:Y:S02]  /*02c0*/  SHF.R.U32.HI R8, RZ, 0x2, R16 ;  /* 0x00000002ff087819 */ /* 0x000fe40000011610 */
[----:B------:R-:W-:Y:S02]  /*02d0*/  SHF.R.S32.HI R9, RZ, 0x4, R9 ;  /* 0x00000004ff097819 */ /* 0x000fe40000011409 */
[----:B------:R-:W-:Y:S02]  /*02e0*/  SGXT.U32 R8, R8, 0x5 ;  /* 0x000000050808781a */ /* 0x000fe40000000000 */
[----:B------:R-:W-:-:S02]  /*02f0*/  LEA R9, R9, R14, 0x2 ;  /* 0x0000000e09097211 */ /* 0x000fc400078e10ff */
[----:B------:R-:W-:Y:S01]  /*0300*/  ISETP.GE.AND P0, PT, R14, 0x4, PT ;  /* 0x000000040e00780c */ /* 0x000fe20003f06270 */
[----:B------:R-:W-:Y:S02]  /*0310*/  IMAD.IADD R7, R7, 0x1, R8 ;  /* 0x0000000107077824 */ /* 0x000fe400078e0208 */
[----:B------:R-:W-:Y:S01]  /*0320*/  IMAD R13, R9, 0x3, RZ ;  /* 0x00000003090d7824 */ /* 0x000fe200078e02ff */
[----:B------:R-:W-:Y:S02]  /*0330*/  ISETP.LT.AND P0, PT, R11, 0x40, !P0 ;  /* 0x000000400b00780c */ /* 0x000fe40004701270 */
[----:B------:R-:W-:Y:S02]  /*0340*/  CS2R R8, SRZ ;  /* 0x0000000000087805 */ /* 0x000fe4000001ff00 */
[----:B------:R-:W-:Y:S01]  /*0350*/  LEA R7, R7, UR4, 0x2 ;  /* 0x0000000407077c11 */ /* 0x000fe2000f8e10ff */
[C---:B------:R-:W-:Y:S02]  /*0360*/  VIADD R19, R13.reuse, 0x1 ;  /* 0x000000010d137836 */ /* 0x040fe40000000000 */
[----:B-1----:R-:W-:-:S04]  /*0370*/  IMAD.WIDE R16, R13, 0x4, R2 ;  /* 0x000000040d107825 */ /* 0x002fc800078e0202 */
[----:B------:R-:W-:-:S04]  /*0380*/  IMAD.WIDE R18, R19, 0x4, R2 ;  /* 0x0000000413127825 */ /* 0x000fc800078e0202 */
[----:B------:R-:W-:Y:S02]  /*0390*/  VIADD R21, R13, 0x2 ;  /* 0x000000020d157836 */ /* 0x000fe40000000000 */
[----:B------:R-:W-:Y:S02]  /*03a0*/  IMAD.MOV.U32 R15, RZ, RZ, RZ ;  /* 0x000000ffff0f7224 */ /* 0x000fe400078e00ff */
[----:B------:R-:W-:Y:S01]  /*03b0*/  IMAD.WIDE R20, R21, 0x4, R2 ;  /* 0x0000000415147825 */ /* 0x000fe200078e0202 */
[----:B--2---:R1:W-:Y:S01]  /*03c0*/  STS [R7], R12 ;  /* 0x0000000c07007388 */ /* 0x0043e20000000800 */
[----:B------:R-:W-:Y:S01]  /*03d0*/  BAR.SYNC.DEFER_BLOCKING 0x0 ;  /* 0x0000000000007b1d */ /* 0x000fe20000010000 */
[----:B------:R-:W-:Y:S01]  /*03e0*/  CS2R R2, SRZ ;  /* 0x0000000000027805 */ /* 0x000fe2000001ff00 */
[----:B0-----:R-:W-:-:S06]  /*03f0*/  IMAD.WIDE R22, R10, 0x4, R22 ;  /* 0x000000040a167825 */ /* 0x001fcc00078e0216 */
[----:B-1----:R-:W0:Y:S01]  /*0400*/  LDC.64 R12, c[0x0][0x228] ;  /* 0x00008a00ff0c7b82 */ /* 0x002e220000000a00 */
[----:B------:R-:W2:Y:S04]  /*0410*/  @P0 LDG.E.EL R8, desc[UR6][R16.64] ;  /* 0x0000000610080981 */ /* 0x000ea8000c2e1900 */
[----:B------:R-:W3:Y:S04]  /*0420*/  @P0 LDG.E.EL R9, desc[UR6][R18.64] ;  /* 0x0000000612090981 */ /* 0x000ee8000c2e1900 */
[----:B------:R-:W4:Y:S04]  /*0430*/  @P0 LDG.E.EL R15, desc[UR6][R20.64] ;  /* 0x00000006140f0981 */ /* 0x000f28000c2e1900 */
[----:B------:R-:W5:Y:S01]  /*0440*/  @P1 LDG.E.EL R3, desc[UR6][R22.64] ;  /* 0x0000000616031981 */ /* 0x000f62000c2e1900 */
[----:B------:R-:W-:-:S04]  /*0450*/  IMAD R11, R11, 0x4, R14 ;  /* 0x000000040b0b7824 */ /* 0x000fc800078e020e */
[----:B0-----:R-:W-:-:S05]  /*0460*/  IMAD.WIDE R12, R11, 0x4, R12 ;  /* 0x000000040b0c7825 */ /* 0x001fca00078e020c */
[----:B------:R0:W5:Y:S02]  /*0470*/  @P0 LDG.E.EL R2, desc[UR6][R12.64] ;  /* 0x000000060c020981 */ /* 0x000164000c2e1900 */
[----:B0-----:R-:W-:Y:S02]  /*0480*/  LOP3.LUT R13, R0, 0x7f, RZ, 0xc0, !PT ;  /* 0x0000007f000d7812 */ /* 0x001fe400078ec0ff */
[C---:B--2---:R-:W-:Y:S02]  /*0490*/  FSETP.NAN.AND P2, PT, R8.reuse, R8, PT ;  /* 0x000000080800720b */ /* 0x044fe40003f48000 */
[----:B---3--:R-:W-:-:S04]  /*04a0*/  FSETP.GT.AND P1, PT, R8, R9, PT ;  /* 0x000000090800720b */ /* 0x008fc80003f24000 */
[----:B------:R-:W-:-:S04]  /*04b0*/  FSEL R17, R8, R9, P1 ;  /* 0x0000000908117208 */ /* 0x000fc80000800000 */
[----:B------:R-:W-:-:S04]  /*04c0*/  FSEL R10, R8, R17, P2 ;  /* 0x00000011080a7208 */ /* 0x000fc80001000000 */
[C---:B----4-:R-:W-:Y:S02]  /*04d0*/  FSETP.GT.AND P1, PT, R10.reuse, R15, PT ;  /* 0x0000000f0a00720b */ /* 0x050fe40003f24000 */
[----:B------:R-:W-:-:S11]  /*04e0*/  FSETP.NAN.AND P2, PT, R10, R10, PT ;  /* 0x0000000a0a00720b */ /* 0x000fd60003f48000 */
[----:B------:R-:W-:-:S05]  /*04f0*/  @!P1 FSEL R10, R10, R15, P2 ;  /* 0x0000000f0a0a9208 */ /* 0x000fca0001000000 */
[C---:B------:R-:W-:Y:S01]  /*0500*/  FADD R8, -R10.reuse, R8 ;  /* 0x000000080a087221 */ /* 0x040fe20000000100 */
[C---:B------:R-:W-:Y:S01]  /*0510*/  FADD R9, -R10.reuse, R9 ;  /* 0x000000090a097221 */ /* 0x040fe20000000100 */
[----:B------:R-:W-:Y:S02]  /*0520*/  FADD R10, -R10, R15 ;  /* 0x0000000f0a0a7221 */ /* 0x000fe40000000100 */
[----:B------:R-:W-:Y:S01]  /*0530*/  FMUL R14, R8, 1.4426950216293334961 ;  /* 0x3fb8aa3b080e7820 */ /* 0x000fe20000400000 */
[----:B------:R-:W-:Y:S01]  /*0540*/  FMUL R12, R9, 1.4426950216293334961 ;  /* 0x3fb8aa3b090c7820 */ /* 0x000fe20000400000 */
[----:B------:R-:W-:Y:S01]  /*0550*/  FMUL R16, R10, 1.4426950216293334961 ;  /* 0x3fb8aa3b0a107820 */ /* 0x000fe20000400000 */
[----:B------:R-:W-:Y:S02]  /*0560*/  SHF.R.U32.HI R10, RZ, 0x2, R0 ;  /* 0x00000002ff0a7819 */ /* 0x000fe40000011600 */
[----:B------:R-:W-:Y:S02]  /*0570*/  FSETP.GEU.AND P1, PT, R14, -126, PT ;  /* 0xc2fc00000e00780b */ /* 0x000fe40003f2e000 */
[----:B------:R-:W-:-:S02]  /*0580*/  FSETP.GEU.AND P2, PT, R12, -126, PT ;  /* 0xc2fc00000c00780b */ /* 0x000fc40003f4e000 */
[----:B------:R-:W-:Y:S02]  /*0590*/  FSETP.GEU.AND P3, PT, R16, -126, PT ;  /* 0xc2fc00001000780b */ /* 0x000fe40003f6e000 */
[----:B------:R-:W-:-:S04]  /*05a0*/  SGXT.U32 R10, R10, 0x5 ;  /* 0x000000050a0a781a */ /* 0x000fc80000000000 */
[----:B------:R-:W-:-:S03]  /*05b0*/  IADD3 R10, R13, R10, RZ ;  /* 0x0000000a0d0a7210 */ /* 0x000fc60007ffe0ff */
[----:B------:R-:W-:Y:S02]  /*05c0*/  @!P1 FMUL R14, R14, 0.5 ;  /* 0x3f0000000e0e9820 */ /* 0x000fe40000400000 */
[----:B------:R-:W-:Y:S02]  /*05d0*/  @!P2 FMUL R12, R12, 0.5 ;  /* 0x3f0000000c0ca820 */ /* 0x000fe40000400000 */
[----:B------:R-:W0:Y:S01]  /*05e0*/  MUFU.EX2 R15, R14 ;  /* 0x0000000e000f7308 */ /* 0x000e220000000800 */
[----:B------:R-:W-:-:S07]  /*05f0*/  @!P3 FMUL R16, R16, 0.5 ;  /* 0x3f0000001010b820 */ /* 0x000fce0000400000 */
[----:B------:R1:W2:Y:S01]  /*0600*/  MUFU.EX2 R9, R12 ;  /* 0x0000000c00097308 */ /* 0x0002a20000000800 */
[----:B0-----:R-:W-:-:S07]  /*0610*/  @!P1 FMUL R15, R15, R15 ;  /* 0x0000000f0f0f9220 */ /* 0x001fce0000400000 */
[----:B------:R-:W0:Y:S01]  /*0620*/  MUFU.EX2 R8, R16 ;  /* 0x0000001000087308 */ /* 0x000e220000000800 */
[----:B-1----:R-:W-:-:S05]  /*0630*/  LEA R12, R10, UR4, 0x2 ;  /* 0x000000040a0c7c11 */ /* 0x002fca000f8e10ff */
[----:B------:R-:W1:Y:S01]  /*0640*/  LDS R14, [R12] ;  /* 0x000000000c0e7984 */ /* 0x000e620000000800 */
[----:B--2---:R-:W-:-:S04]  /*0650*/  @!P2 FMUL R9, R9, R9 ;  /* 0x000000090909a220 */ /* 0x004fc80000400000 */
[----:B------:R-:W-:Y:S01]  /*0660*/  FADD R17, R15, R9 ;  /* 0x000000090f117221 */ /* 0x000fe20000000000 */
[----:B0-----:R-:W-:-:S04]  /*0670*/  @!P3 FMUL R8, R8, R8 ;  /* 0x000000080808b220 */ /* 0x001fc80000400000 */
[----:B------:R-:W-:Y:S01]  /*0680*/  FADD R10, R17, R8 ;  /* 0x00000008110a7221 */ /* 0x000fe20000000000 */
[----:B------:R-:W-:Y:S01]  /*0690*/  IMAD.SHL.U32 R17, R0, 0x20, RZ ;  /* 0x0000002000117824 */ /* 0x000fe200078e00ff */
[----:B------:R-:W-:Y:S03]  /*06a0*/  BAR.SYNC.DEFER_BLOCKING 0x0 ;  /* 0x0000000000007b1d */ /* 0x000fe60000010000 */
[C---:B------:R-:W-:Y:S02]  /*06b0*/  FSETP.GT.AND P1, PT, R10.reuse, 8.50705917302346158658e+37, PT ;  /* 0x7e8000000a00780b */ /* 0x040fe40003f24000 */
[----:B------:R-:W-:Y:S02]  /*06c0*/  FSETP.GEU.AND P2, PT, R10, 1.175494350822287508e-38, PT ;  /* 0x008000000a00780b */ /* 0x000fe40003f4e000 */
[----:B------:R-:W-:Y:S02]  /*06d0*/  LOP3.LUT R4, R4, 0x60, R17, 0xf8, !PT ;  /* 0x0000006004047812 */ /* 0x000fe400078ef811 */
[----:B------:R-:W-:-:S02]  /*06e0*/  SHF.R.U32.HI R17, RZ, 0x5, R17 ;  /* 0x00000005ff117819 */ /* 0x000fc40000011611 */
[----:B------:R-:W-:Y:S02]  /*06f0*/  LOP3.LUT R5, R5, R4, R6, 0xfe, !PT ;  /* 0x0000000405057212 */ /* 0x000fe400078efe06 */
[----:B------:R-:W-:Y:S02]  /*0700*/  SHF.R.U32.HI R4, RZ, 0x5, R0 ;  /* 0x00000005ff047819 */ /* 0x000fe40000011600 */
[----:B------:R-:W-:Y:S01]  /*0710*/  SGXT.U32 R0, R17, 0x2 ;  /* 0x000000021100781a */ /* 0x000fe20000000000 */
[----:B------:R-:W-:Y:S01]  /*0720*/  @P1 FMUL R10, R10, 0.25 ;  /* 0x3e8000000a0a1820 */ /* 0x000fe20000400000 */
[----:B------:R-:W-:Y:S01]  /*0730*/  @P1 FMUL R15, R15, 0.25 ;  /* 0x3e8000000f0f1820 */ /* 0x000fe20000400000 */
[----:B------:R-:W-:Y:S01]  /*0740*/  SGXT.U32 R4, R4, 0x2 ;  /* 0x000000020404781a */ /* 0x000fe20000000000 */
[----:B------:R-:W-:Y:S01]  /*0750*/  @P1 FMUL R9, R9, 0.25 ;  /* 0x3e80000009091820 */ /* 0x000fe20000400000 */
[----:B------:R-:W-:Y:S01]  /*0760*/  @!P2 FMUL R10, R10, 16777216 ;  /* 0x4b8000000a0aa820 */ /* 0x000fe20000400000 */
[----:B------:R-:W-:Y:S01]  /*0770*/  @!P2 FMUL R15, R15, 16777216 ;  /* 0x4b8000000f0fa820 */ /* 0x000fe20000400000 */
[----:B------:R-:W-:-:S02]  /*0780*/  IMAD.IADD R0, R0, 0x1, R5 ;  /* 0x0000000100007824 */ /* 0x000fc400078e0205 */
[----:B------:R-:W-:Y:S01]  /*0790*/  @!P2 FMUL R9, R9, 16777216 ;  /* 0x4b8000000909a820 */ /* 0x000fe20000400000 */
[----:B------:R-:W-:Y:S02]  /*07a0*/  IMAD.IADD R4, R13, 0x1, R4 ;  /* 0x000000010d047824 */ /* 0x000fe400078e0204 */
[----:B------:R-:W-:Y:S01]  /*07b0*/  @P1 FMUL R8, R8, 0.25 ;  /* 0x3e80000008081820 */ /* 0x000fe20000400000 */
[----:B------:R-:W0:Y:S01]  /*07c0*/  MUFU.RCP R10, R10 ;  /* 0x0000000a000a7308 */ /* 0x000e220000001000 */
[----:B------:R-:W-:Y:S02]  /*07d0*/  LEA R13, R0, UR4, 0x2 ;  /* 0x00000004000d7c11 */ /* 0x000fe4000f8e10ff */
[----:B------:R-:W-:Y:S01]  /*07e0*/  LEA R0, R4, UR4, 0x2 ;  /* 0x0000000404007c11 */ /* 0x000fe2000f8e10ff */
[----:B------:R-:W-:Y:S01]  /*07f0*/  @!P2 FMUL R8, R8, 16777216 ;  /* 0x4b8000000808a820 */ /* 0x000fe20000400000 */
[C---:B0-----:R-:W-:Y:S01]  /*0800*/  FMUL R15, R10.reuse, R15 ;  /* 0x0000000f0a0f7220 */ /* 0x041fe20000400000 */
[----:B------:R-:W-:-:S02]  /*0810*/  FMUL R6, R10, R9 ;  /* 0x000000090a067220 */ /* 0x000fc40000400000 */
[----:B------:R-:W-:Y:S01]  /*0820*/  FMUL R8, R10, R8 ;  /* 0x000000080a087220 */ /* 0x000fe20000400000 */
[----:B-1----:R-:W-:-:S05]  /*0830*/  FMUL R14, R14, R15 ;  /* 0x0000000f0e0e7220 */ /* 0x002fca0000400000 */
[----:B------:R-:W-:Y:S01]  /*0840*/  STS [R13], R14 ;  /* 0x0000000e0d007388 */ /* 0x000fe20000000800 */
[----:B------:R-:W-:Y:S06]  /*0850*/  BAR.SYNC.DEFER_BLOCKING 0x0 ;  /* 0x0000000000007b1d */ /* 0x000fec0000010000 */
[----:B------:R-:W-:Y:S02]  /*0860*/  LDS R4, [R0] ;  /* 0x0000000000047984 */ /* 0x000fe40000000800 */
[----:B------:R-:W-:Y:S06]  /*0870*/  BAR.SYNC.DEFER_BLOCKING 0x0 ;  /* 0x0000000000007b1d */ /* 0x000fec0000010000 */
[----:B------:R-:W-:Y:S02]  /*0880*/  STS [R13], R6 ;  /* 0x000000060d007388 */ /* 0x000fe40000000800 */
[----:B------:R-:W-:Y:S06]  /*0890*/  BAR.SYNC.DEFER_BLOCKING 0x0 ;  /* 0x0000000000007b1d */ /* 0x000fec0000010000 */
[----:B------:R-:W5:Y:S02]  /*08a0*/  LDS R5, [R0] ;  /* 0x0000000000057984 */ /* 0x000f640000000800 */
[----:B-----5:R-:W-:Y:S01]  /*08b0*/  FFMA R16, R5, R3, R4 ;  /* 0x0000000305107223 */ /* 0x020fe20000000004 */
[----:B------:R-:W-:Y:S08]  /*08c0*/  BAR.SYNC.DEFER_BLOCKING 0x0 ;  /* 0x0000000000007b1d */ /* 0x000ff00000010000 */
[----:B------:R-:W0:Y:S01]  /*08d0*/  LDC.64 R4, c[0x0][0x230] ;  /* 0x00008c00ff047b82 */ /* 0x000e220000000a00 */
[----:B------:R-:W-:Y:S07]  /*08e0*/  STS [R7], R16 ;  /* 0x0000001007007388 */ /* 0x000fee0000000800 */
[----:B------:R-:W-:Y:S01]  /*08f0*/  BAR.SYNC.DEFER_BLOCKING 0x0 ;  /* 0x0000000000007b1d */ /* 0x000fe20000010000 */
[----:B0-----:R-:W-:-:S05]  /*0900*/  IMAD.WIDE R4, R11, 0x4, R4 ;  /* 0x000000040b047825 */ /* 0x001fca00078e0204 */
[----:B------:R-:W0:Y:S02]  /*0910*/  LDS R3, [R12] ;  /* 0x000000000c037984 */ /* 0x000e240000000800 */
[----:B0-----:R-:W-:Y:S01]  /*0920*/  FFMA R3, R8, R2, R3 ;  /* 0x0000000208037223 */ /* 0x001fe20000000003 */
[----:B------:R-:W-:Y:S06]  /*0930*/  @!P0 EXIT ;  /* 0x000000000000894d */ /* 0x000fec0003800000 */
[----:B------:R-:W-:Y:S01]  /*0940*/  STG.E desc[UR6][R4.64], R3 ;  /* 0x0000000304007986 */ /* 0x000fe2000c101906 */
[----:B------:R-:W-:Y:S05]  /*0950*/  EXIT ;  /* 0x000000000000794d */ /* 0x000fea0003800000 */
.L_x_0:
[----:B------:R-:W-:-:S00]  /*0960*/  BRA `(.L_x_0) ;  /* 0xfffffffc00fc7947 */ /* 0x000fc0000383ffff */
[----:B------:R-:W-:-:S00]  /*0970*/  NOP ;  /* 0x0000000000007918 */ /* 0x000fc00000000000 */
        /* <DEDUP_REMOVED lines=8> */
.L_x_1:


//--------------------- .nv.shared.triton_poi_fused_add_clone_mul_5 --------------------------
	.section	.nv.shared.triton_poi_fused_add_clone_mul_5,"aw",@nobits
	.sectionflags	@""
	.align	16
	.zero		1024


//--------------------- .nv.constant0.triton_poi_fused_add_clone_mul_5 --------------------------
	.section	.nv.constant0.triton_poi_fused_add_clone_mul_5,"a",@progbits
	.sectionflags	@""
	.align	4
.nv.constant0.triton_poi_fused_add_clone_mul_5:
	.zero		576
